//
// Generated by NVIDIA NVVM Compiler
//
// Compiler Build ID: CL-36424714
// Cuda compilation tools, release 13.0, V13.0.88
// Based on NVVM 20.0.0
//

.version 9.0
.target sm_100
.address_size 64

	// .globl	_Z6kernelv
.extern .func  (.param .b32 func_retval0) vprintf
(
	.param .b64 vprintf_param_0,
	.param .b64 vprintf_param_1
)
;
.global .align 1 .b8 $str[31] = {72, 101, 108, 108, 111, 32, 102, 114, 111, 109, 32, 68, 101, 118, 105, 99, 101, 59, 32, 84, 104, 114, 101, 97, 100, 32, 37, 100, 33, 10};

.visible .entry _Z6kernelv()
{
	.local .align 8 .b8 	__local_depot0[8];
	.reg .b64 	%SP;
	.reg .b64 	%SPL;
	.reg .b32 	%r<4>;
	.reg .b64 	%rd<5>;

	mov.u64 	%SPL, __local_depot0;
	cvta.local.u64 	%SP, %SPL;
	add.u64 	%rd1, %SP, 0;
	add.u64 	%rd2, %SPL, 0;
	mov.u32 	%r1, %tid.x;
	st.local.u32 	[%rd2], %r1;
	mov.u64 	%rd3, $str;
	cvta.global.u64 	%rd4, %rd3;
	{ // callseq 0, 0
	.param .b64 param0;
	st.param.b64 	[param0], %rd4;
	.param .b64 param1;
	st.param.b64 	[param1], %rd1;
	.param .b32 retval0;
	call.uni (retval0), 
	vprintf, 
	(
	param0, 
	param1
	);
	ld.param.b32 	%r2, [retval0];
	} // callseq 0
	ret;

}


// ===== COMPILED SASS (sm_100) =====

	.target	sm_100

	.elftype	@"ET_EXEC"


//--------------------- .note.nv.tkinfo           --------------------------
	.section	.note.nv.tkinfo,"",@"SHT_NOTE"
	.sectionflags	@"SHF_NOTE_NV_TKINFO"
	.tkinfo
        /*0018*/ 	.word	0x00000002
        /*0030*/ 	.string	""
        /*0030*/ 	.string	"ptxas"
        /*0030*/ 	.string	"Cuda compilation tools, release 13.0, V13.0.88"
        /*0030*/ 	.string	"Build cuda_13.0.r13.0/compiler.36424714_0"
        /*0030*/ 	.string	"-arch sm_100 -m 64 "



//--------------------- .note.nv.cuinfo           --------------------------
	.section	.note.nv.cuinfo,"",@"SHT_NOTE"
	.sectionflags	@"SHF_NOTE_NV_CUINFO"
        /*0018*/ 	.short	0x0002
        /*001a*/ 	.short	0x0064
        /*001c*/ 	.short	0x0082
	.zero		2


//--------------------- .nv.info                  --------------------------
	.section	.nv.info,"",@"SHT_CUDA_INFO"
	.align	4


	//----- nvinfo : EIATTR_REGCOUNT
	.align		4
        /*0000*/ 	.byte	0x04, 0x2f
        /*0002*/ 	.short	(.L_2 - .L_1)
	.align		4
.L_1:
        /*0004*/ 	.word	index@(_Z6kernelv)
        /*0008*/ 	.word	0x00000018


	//----- nvinfo : EIATTR_FRAME_SIZE
	.align		4
.L_2:
        /*000c*/ 	.byte	0x04, 0x11
        /*000e*/ 	.short	(.L_4 - .L_3)
	.align		4
.L_3:
        /*0010*/ 	.word	index@(_Z6kernelv)
        /*0014*/ 	.word	0x00000008


	//----- nvinfo : EIATTR_MIN_STACK_SIZE
	.align		4
.L_4:
        /*0018*/ 	.byte	0x04, 0x12
        /*001a*/ 	.short	(.L_6 - .L_5)
	.align		4
.L_5:
        /*001c*/ 	.word	index@(_Z6kernelv)
        /*0020*/ 	.word	0x00000008
.L_6:


//--------------------- .nv.compat                --------------------------
	.section	.nv.compat,"",@"SHT_CUDA_COMPAT_INFO"
	.align	4
        /*0000*/ 	.byte	0x02, 0x09, 0x00, 0x00, 0x02, 0x02, 0x01, 0x00, 0x02, 0x05, 0x05, 0x00, 0x03, 0x07, 0x01, 0x01
        /*0010*/ 	.byte	0x02, 0x03, 0x00, 0x00, 0x02, 0x06, 0x01, 0x00, 0x04, 0x0b, 0x08, 0x00, 0x09, 0x00, 0x00, 0x00
        /*0020*/ 	.byte	0x00, 0x00, 0x00, 0x00


//--------------------- .nv.info._Z6kernelv       --------------------------
	.section	.nv.info._Z6kernelv,"",@"SHT_CUDA_INFO"
	.sectionflags	@""
	.align	4


	//----- nvinfo : EIATTR_CUDA_API_VERSION
	.align		4
        /*0000*/ 	.byte	0x04, 0x37
        /*0002*/ 	.short	(.L_8 - .L_7)
.L_7:
        /*0004*/ 	.word	0x00000082


	//----- nvinfo : EIATTR_SPARSE_MMA_MASK
	.align		4
.L_8:
        /*0008*/ 	.byte	0x03, 0x50
        /*000a*/ 	.short	0x0000


	//----- nvinfo : EIATTR_MAXREG_COUNT
	.align		4
        /*000c*/ 	.byte	0x03, 0x1b
        /*000e*/ 	.short	0x00ff


	//----- nvinfo : EIATTR_EXTERNS
	.align		4
        /*0010*/ 	.byte	0x04, 0x0f
        /*0012*/ 	.short	(.L_10 - .L_9)


	//   ....[0]....
	.align		4
.L_9:
        /*0014*/ 	.word	index@(vprintf)


	//----- nvinfo : EIATTR_MERCURY_ISA_VERSION
	.align		4
.L_10:
        /*0018*/ 	.byte	0x03, 0x5f
        /*001a*/ 	.short	0x0101


	//----- nvinfo : EIATTR_VRC_CTA_INIT_COUNT
	.align		4
        /*001c*/ 	.byte	0x02, 0x4a
	.zero		1
	.zero		1


	//----- nvinfo : EIATTR_SYSCALL_OFFSETS
	.align		4
        /*0020*/ 	.byte	0x04, 0x46
        /*0022*/ 	.short	(.L_12 - .L_11)


	//   ....[0]....
.L_11:
        /*0024*/ 	.word	0x000000e0


	//----- nvinfo : EIATTR_EXIT_INSTR_OFFSETS
	.align		4
.L_12:
        /*0028*/ 	.byte	0x04, 0x1c
        /*002a*/ 	.short	(.L_14 - .L_13)


	//   ....[0]....
.L_13:
        /*002c*/ 	.word	0x000000f0


	//----- nvinfo : EIATTR_SW_WAR
	.align		4
.L_14:
        /*0030*/ 	.byte	0x04, 0x36
        /*0032*/ 	.short	(.L_16 - .L_15)
.L_15:
        /*0034*/ 	.word	0x00000008
.L_16:


//--------------------- .nv.callgraph             --------------------------
	.section	.nv.callgraph,"",@"SHT_CUDA_CALLGRAPH"
	.align	4
	.sectionentsize	8
	.align		4
        /*0000*/ 	.word	0x00000000
	.align		4
        /*0004*/ 	.word	0xffffffff
	.align		4
        /*0008*/ 	.word	index@(_Z6kernelv)
	.align		4
        /*000c*/ 	.word	index@(vprintf)
	.align		4
        /*0010*/ 	.word	0x00000000
	.align		4
        /*0014*/ 	.word	0xfffffffe
	.align		4
        /*0018*/ 	.word	0x00000000
	.align		4
        /*001c*/ 	.word	0xfffffffd
	.align		4
        /*0020*/ 	.word	0x00000000
	.align		4
        /*0024*/ 	.word	0xfffffffc


//--------------------- .nv.constant4             --------------------------
	.section	.nv.constant4,"a",@progbits
	.align	8
	.align		8
.nv.constant4:
        /*0000*/ 	.dword	vprintf
	.align		8
        /*0008*/ 	.dword	$str


//--------------------- .text._Z6kernelv          --------------------------
	.section	.text._Z6kernelv,"ax",@progbits
	.align	128
        .global         _Z6kernelv
        .type           _Z6kernelv,@function
        .size           _Z6kernelv,(.L_x_2 - _Z6kernelv)
        .other          _Z6kernelv,@"STO_CUDA_ENTRY STV_DEFAULT"
_Z6kernelv:
.text._Z6kernelv:
[----:B------:R-:W0:Y:S01]  /*0000*/  LDC R1, c[0x0][0x37c] ;  /* 0x0000df00ff017b82 */ /* 0x000e220000000800 */
[----:B------:R-:W1:Y:S01]  /*0010*/  S2R R8, SR_TID.X ;  /* 0x0000000000087919 */ /* 0x000e620000002100 */
[----:B0-----:R-:W-:Y:S01]  /*0020*/  VIADD R1, R1, 0xfffffff8 ;  /* 0xfffffff801017836 */ /* 0x001fe20000000000 */
[----:B------:R-:W-:Y:S01]  /*0030*/  MOV R0, 0x0 ;  /* 0x0000000000007802 */ /* 0x000fe20000000f00 */
[----:B------:R-:W0:Y:S04]  /*0040*/  LDCU UR4, c[0x0][0x2f8] ;  /* 0x00005f00ff0477ac */ /* 0x000e280008000800 */
[----:B------:R2:W3:Y:S01]  /*0050*/  LDC.64 R2, c[0x4][R0] ;  /* 0x0100000000027b82 */ /* 0x0004e20000000a00 */
[----:B------:R-:W4:Y:S01]  /*0060*/  LDCU.64 UR6, c[0x4][0x8] ;  /* 0x01000100ff0677ac */ /* 0x000f220008000a00 */
[----:B------:R-:W5:Y:S01]  /*0070*/  LDCU UR5, c[0x0][0x2fc] ;  /* 0x00005f80ff0577ac */ /* 0x000f620008000800 */
[----:B0-----:R-:W-:Y:S01]  /*0080*/  IADD3 R6, P0, PT, R1, UR4, RZ ;  /* 0x0000000401067c10 */ /* 0x001fe2000ff1e0ff */
[----:B----4-:R-:W-:Y:S01]  /*0090*/  IMAD.U32 R4, RZ, RZ, UR6 ;  /* 0x00000006ff047e24 */ /* 0x010fe2000f8e00ff */
[----:B------:R-:W-:-:S03]  /*00a0*/  MOV R5, UR7 ;  /* 0x0000000700057c02 */ /* 0x000fc60008000f00 */
[----:B-----5:R-:W-:Y:S01]  /*00b0*/  IMAD.X R7, RZ, RZ, UR5, P0 ;  /* 0x00000005ff077e24 */ /* 0x020fe200080e06ff */
[----:B-1----:R2:W-:Y:S07]  /*00c0*/  STL [R1], R8 ;  /* 0x0000000801007387 */ /* 0x0025ee0000100800 */
[----:B------:R-:W-:-:S07]  /*00d0*/  LEPC R20, `(.L_x_0) ;  /* 0x000000001014794e */ /* 0x000fce0000000000 */
[----:B--23--:R-:W-:Y:S05]  /*00e0*/  CALL.ABS.NOINC R2 ;  /* 0x0000000002007343 */ /* 0x00cfea0003c00000 */
.L_x_0:
[----:B------:R-:W-:Y:S05]  /*00f0*/  EXIT ;  /* 0x000000000000794d */ /* 0x000fea0003800000 */
.L_x_1:
[----:B------:R-:W-:-:S00]  /*0100*/  BRA `(.L_x_1) ;  /* 0xfffffffc00fc7947 */ /* 0x000fc0000383ffff */
[----:B------:R-:W-:-:S00]  /*0110*/  NOP ;  /* 0x0000000000007918 */ /* 0x000fc00000000000 */
        /* <DEDUP_REMOVED lines=14> */
.L_x_2:


//--------------------- .nv.global.init           --------------------------
	.section	.nv.global.init,"aw",@progbits
.nv.global.init:
	.type		$str,@object
	.size		$str,(.L_0 - $str)
$str:
        /*0000*/ 	.byte	0x48, 0x65, 0x6c, 0x6c, 0x6f, 0x20, 0x66, 0x72, 0x6f, 0x6d, 0x20, 0x44, 0x65, 0x76, 0x69, 0x63
        /*0010*/ 	.byte	0x65, 0x3b, 0x20, 0x54, 0x68, 0x72, 0x65, 0x61, 0x64, 0x20, 0x25, 0x64, 0x21, 0x0a, 0x00
.L_0:


//--------------------- .nv.shared.reserved.0     --------------------------
	.section	.nv.shared.reserved.0,"aw",@nobits
	.weak		__nv_reservedSMEM_offset_0_alias
	.size		__nv_reservedSMEM_offset_0_alias, 0, 64
	.other		__nv_reservedSMEM_offset_0_alias,@"STO_CUDA_RESERVED_SHARED STV_DEFAULT"
__nv_reservedSMEM_offset_0_alias:
	.zero		0
	.zero		64


//--------------------- .nv.constant0._Z6kernelv  --------------------------
	.section	.nv.constant0._Z6kernelv,"a",@progbits
	.sectionflags	@""
	.align	4
.nv.constant0._Z6kernelv:
	.zero		896


//--------------------- SYMBOLS --------------------------

	.type		.nv.reservedSmem.offset0,@object
	.size		.nv.reservedSmem.offset0,0x4
	.type		vprintf,@function
